	.headerflags	@"EF_CUDA_TEXMODE_UNIFIED EF_CUDA_64BIT_ADDRESS EF_CUDA_ACCELERATORS EF_CUDA_SM90 EF_CUDA_VIRTUAL_SM(EF_CUDA_SM90)"
	.elftype	@"ET_EXEC"


//--------------------- .nv.info                  --------------------------
	.section	.nv.info,"",@"SHT_CUDA_INFO"
	.align	4


	//----- nvinfo : EIATTR_REGCOUNT
	.align		4
        /*0000*/ 	.byte	0x04, 0x2f
        /*0002*/ 	.short	(.L_3 - .L_2)
	.align		4
.L_2:
        /*0004*/ 	.word	index@(triton_poi_fused__native_batch_norm_legit_no_training_convolution_relu_1)
        /*0008*/ 	.word	0x00000020


	//----- nvinfo : EIATTR_MIN_STACK_SIZE
	.align		4
.L_3:
        /*000c*/ 	.byte	0x04, 0x12
        /*000e*/ 	.short	(.L_5 - .L_4)
	.align		4
.L_4:
        /*0010*/ 	.word	index@(triton_poi_fused__native_batch_norm_legit_no_training_convolution_relu_1)
        /*0014*/ 	.word	0x00000000


	//----- nvinfo : EIATTR_FRAME_SIZE
	.align		4
.L_5:
        /*0018*/ 	.byte	0x04, 0x11
        /*001a*/ 	.short	(.L_7 - .L_6)
	.align		4
.L_6:
        /*001c*/ 	.word	index@(triton_poi_fused__native_batch_norm_legit_no_training_convolution_relu_1)
        /*0020*/ 	.word	0x00000000


	//----- nvinfo : EIATTR_MIN_STACK_SIZE
	.align		4
.L_7:
        /*0024*/ 	.byte	0x04, 0x12
        /*0026*/ 	.short	(.L_9 - .L_8)
	.align		4
.L_8:
        /*0028*/ 	.word	index@(triton_poi_fused__native_batch_norm_legit_no_training_convolution_relu_1)
        /*002c*/ 	.word	0x00000000
.L_9:


//--------------------- .nv.info.triton_poi_fused__native_batch_norm_legit_no_training_convolution_relu_1 --------------------------
	.section	.nv.info.triton_poi_fused__native_batch_norm_legit_no_training_convolution_relu_1,"",@"SHT_CUDA_INFO"
	.sectionflags	@""
	.align	4


	//----- nvinfo : EIATTR_CUDA_API_VERSION
	.align		4
        /*0000*/ 	.byte	0x04, 0x37
        /*0002*/ 	.short	(.L_11 - .L_10)
.L_10:
        /*0004*/ 	.word	0x0000007c


	//----- nvinfo : EIATTR_KPARAM_INFO
	.align		4
.L_11:
        /*0008*/ 	.byte	0x04, 0x17
        /*000a*/ 	.short	(.L_13 - .L_12)
.L_12:
        /*000c*/ 	.word	0x00000000
        /*0010*/ 	.short	0x0007
        /*0012*/ 	.short	0x0038
        /*0014*/ 	.byte	0x00, 0xf0, 0x11, 0x00


	//----- nvinfo : EIATTR_KPARAM_INFO
	.align		4
.L_13:
        /*0018*/ 	.byte	0x04, 0x17
        /*001a*/ 	.short	(.L_15 - .L_14)
.L_14:
        /*001c*/ 	.word	0x00000000
        /*0020*/ 	.short	0x0006
        /*0022*/ 	.short	0x0030
        /*0024*/ 	.byte	0x00, 0xf4, 0x21, 0x00


	//----- nvinfo : EIATTR_KPARAM_INFO
	.align		4
.L_15:
        /*0028*/ 	.byte	0x04, 0x17
        /*002a*/ 	.short	(.L_17 - .L_16)
.L_16:
        /*002c*/ 	.word	0x00000000
        /*0030*/ 	.short	0x0005
        /*0032*/ 	.short	0x0028
        /*0034*/ 	.byte	0x00, 0xf4, 0x21, 0x00


	//----- nvinfo : EIATTR_KPARAM_INFO
	.align		4
.L_17:
        /*0038*/ 	.byte	0x04, 0x17
        /*003a*/ 	.short	(.L_19 - .L_18)
.L_18:
        /*003c*/ 	.word	0x00000000
        /*0040*/ 	.short	0x0004
        /*0042*/ 	.short	0x0020
        /*0044*/ 	.byte	0x00, 0xf4, 0x21, 0x00


	//----- nvinfo : EIATTR_KPARAM_INFO
	.align		4
.L_19:
        /*0048*/ 	.byte	0x04, 0x17
        /*004a*/ 	.short	(.L_21 - .L_20)
.L_20:
        /*004c*/ 	.word	0x00000000
        /*0050*/ 	.short	0x0003
        /*0052*/ 	.short	0x0018
        /*0054*/ 	.byte	0x00, 0xf4, 0x21, 0x00


	//----- nvinfo : EIATTR_KPARAM_INFO
	.align		4
.L_21:
        /*0058*/ 	.byte	0x04, 0x17
        /*005a*/ 	.short	(.L_23 - .L_22)
.L_22:
        /*005c*/ 	.word	0x00000000
        /*0060*/ 	.short	0x0002
        /*0062*/ 	.short	0x0010
        /*0064*/ 	.byte	0x00, 0xf4, 0x21, 0x00


	//----- nvinfo : EIATTR_KPARAM_INFO
	.align		4
.L_23:
        /*0068*/ 	.byte	0x04, 0x17
        /*006a*/ 	.short	(.L_25 - .L_24)
.L_24:
        /*006c*/ 	.word	0x00000000
        /*0070*/ 	.short	0x0001
        /*0072*/ 	.short	0x0008
        /*0074*/ 	.byte	0x00, 0xf4, 0x21, 0x00


	//----- nvinfo : EIATTR_KPARAM_INFO
	.align		4
.L_25:
        /*0078*/ 	.byte	0x04, 0x17
        /*007a*/ 	.short	(.L_27 - .L_26)
.L_26:
        /*007c*/ 	.word	0x00000000
        /*0080*/ 	.short	0x0000
        /*0082*/ 	.short	0x0000
        /*0084*/ 	.byte	0x00, 0xf4, 0x21, 0x00


	//----- nvinfo : EIATTR_SPARSE_MMA_MASK
	.align		4
.L_27:
        /*0088*/ 	.byte	0x03, 0x50
        /*008a*/ 	.short	0x0000


	//----- nvinfo : EIATTR_MAXREG_COUNT
	.align		4
        /*008c*/ 	.byte	0x03, 0x1b
        /*008e*/ 	.short	0x00ff


	//----- nvinfo : EIATTR_EXIT_INSTR_OFFSETS
	.align		4
        /*0090*/ 	.byte	0x04, 0x1c
        /*0092*/ 	.short	(.L_29 - .L_28)


	//   ....[0]....
.L_28:
        /*0094*/ 	.word	0x000007b0


	//----- nvinfo : EIATTR_REQNTID
	.align		4
.L_29:
        /*0098*/ 	.byte	0x04, 0x10
        /*009a*/ 	.short	(.L_31 - .L_30)
.L_30:
        /*009c*/ 	.word	0x00000080
        /*00a0*/ 	.word	0x00000001
        /*00a4*/ 	.word	0x00000001


	//----- nvinfo : EIATTR_CBANK_PARAM_SIZE
	.align		4
.L_31:
        /*00a8*/ 	.byte	0x03, 0x19
        /*00aa*/ 	.short	0x003c


	//----- nvinfo : EIATTR_PARAM_CBANK
	.align		4
        /*00ac*/ 	.byte	0x04, 0x0a
        /*00ae*/ 	.short	(.L_33 - .L_32)
	.align		4
.L_32:
        /*00b0*/ 	.word	index@(.nv.constant0.triton_poi_fused__native_batch_norm_legit_no_training_convolution_relu_1)
        /*00b4*/ 	.short	0x0210
        /*00b6*/ 	.short	0x003c


	//----- nvinfo : EIATTR_SW_WAR
	.align		4
.L_33:
        /*00b8*/ 	.byte	0x04, 0x36
        /*00ba*/ 	.short	(.L_35 - .L_34)
.L_34:
        /*00bc*/ 	.word	0x00000008
.L_35:


//--------------------- .nv.callgraph             --------------------------
	.section	.nv.callgraph,"",@"SHT_CUDA_CALLGRAPH"
	.align	4
	.sectionentsize	8
	.align		4
        /*0000*/ 	.word	0x00000000
	.align		4
        /*0004*/ 	.word	0xffffffff
	.align		4
        /*0008*/ 	.word	0x00000000
	.align		4
        /*000c*/ 	.word	0xfffffffe
	.align		4
        /*0010*/ 	.word	0x00000000
	.align		4
        /*0014*/ 	.word	0xfffffffd
	.align		4
        /*0018*/ 	.word	0x00000000
	.align		4
        /*001c*/ 	.word	0xfffffffc


//--------------------- .nv.constant4             --------------------------
	.section	.nv.constant4,"a",@progbits
	.align	8
	.align		8
.nv.constant4:
        /*0000*/ 	.dword	_$_str
	.align		8
        /*0008*/ 	.dword	_$_str_$_2


//--------------------- .text.triton_poi_fused__native_batch_norm_legit_no_training_convolution_relu_1 --------------------------
	.section	.text.triton_poi_fused__native_batch_norm_legit_no_training_convolution_relu_1,"ax",@progbits
	.align	128
        .global         triton_poi_fused__native_batch_norm_legit_no_training_convolution_relu_1
        .type           triton_poi_fused__native_batch_norm_legit_no_training_convolution_relu_1,@function
        .size           triton_poi_fused__native_batch_norm_legit_no_training_convolution_relu_1,(.L_x_1 - triton_poi_fused__native_batch_norm_legit_no_training_convolution_relu_1)
        .other          triton_poi_fused__native_batch_norm_legit_no_training_convolution_relu_1,@"STO_CUDA_ENTRY STV_DEFAULT"
triton_poi_fused__native_batch_norm_legit_no_training_convolution_relu_1:
.text.triton_poi_fused__native_batch_norm_legit_no_training_convolution_relu_1:
[----:B------:R-:W-:Y:S01]  /*0000*/  LDC R1, c[0x0][0x28] ;  /* 0x00000a00ff017b82 */ /* 0x000fe20000000800 */
[----:B------:R-:W1:Y:S01]  /*0010*/  S2R R0, SR_TID.X ;  /* 0x0000000000007919 */ /* 0x000e620000002100 */
[----:B------:R-:W-:-:S06]  /*0020*/  ULDC.64 UR4, c[0x0][0x208] ;  /* 0x0000820000047ab9 */ /* 0x000fcc0000000a00 */
[----:B------:R-:W2:Y:S01]  /*0030*/  LDC.64 R28, c[0x0][0x218] ;  /* 0x00008600ff1c7b82 */ /* 0x000ea20000000a00 */
[----:B------:R-:W3:Y:S07]  /*0040*/  S2R R5, SR_CTAID.X ;  /* 0x0000000000057919 */ /* 0x000eee0000002500 */
[----:B------:R-:W4:Y:S08]  /*0050*/  LDC.64 R26, c[0x0][0x220] ;  /* 0x00008800ff1a7b82 */ /* 0x000f300000000a00 */
[----:B------:R-:W5:Y:S01]  /*0060*/  LDC.64 R22, c[0x0][0x230] ;  /* 0x00008c00ff167b82 */ /* 0x000f620000000a00 */
[----:B-1----:R-:W-:-:S02]  /*0070*/  SHF.L.U32 R0, R0, 0x2, RZ ;  /* 0x0000000200007819 */ /* 0x002fc400000006ff */
[----:B---3--:R-:W-:Y:S02]  /*0080*/  SHF.R.S32.HI R3, RZ, 0x15, R5 ;  /* 0x00000015ff037819 */ /* 0x008fe40000011405 */
[----:B------:R-:W-:Y:S02]  /*0090*/  LOP3.LUT R0, R0, 0x1fc, RZ, 0xc0, !PT ;  /* 0x000001fc00007812 */ /* 0x000fe400078ec0ff */
[----:B------:R-:W-:Y:S02]  /*00a0*/  SGXT R3, R3, 0x1 ;  /* 0x000000010303781a */ /* 0x000fe40000000200 */
[----:B------:R-:W-:Y:S02]  /*00b0*/  LEA R0, R5, R0, 0xa ;  /* 0x0000000005007211 */ /* 0x000fe400078e50ff */
[----:B------:R-:W1:Y:S02]  /*00c0*/  LDC.64 R4, c[0x0][0x228] ;  /* 0x00008a00ff047b82 */ /* 0x000e640000000a00 */
[----:B------:R-:W-:-:S04]  /*00d0*/  LEA.HI R3, R3, R0, RZ, 0xc ;  /* 0x0000000003037211 */ /* 0x000fc800078f60ff */
[----:B------:R-:W-:Y:S02]  /*00e0*/  SHF.R.S32.HI R9, RZ, 0xc, R3 ;  /* 0x0000000cff097819 */ /* 0x000fe40000011403 */
[----:B------:R-:W-:Y:S02]  /*00f0*/  IADD3 R3, R3, 0x200, RZ ;  /* 0x0000020003037810 */ /* 0x000fe40007ffe0ff */
[----:B------:R-:W-:Y:S02]  /*0100*/  LEA.HI R2, R9, R9, RZ, 0x5 ;  /* 0x0000000909027211 */ /* 0x000fe400078f28ff */
[----:B------:R-:W-:Y:S02]  /*0110*/  SHF.R.S32.HI R3, RZ, 0xc, R3 ;  /* 0x0000000cff037819 */ /* 0x000fe40000011403 */
[----:B------:R-:W-:Y:S02]  /*0120*/  LOP3.LUT R2, R2, 0xffffffe0, RZ, 0xc0, !PT ;  /* 0xffffffe002027812 */ /* 0x000fe400078ec0ff */
[----:B------:R-:W-:-:S02]  /*0130*/  LEA.HI R6, R3, R3, RZ, 0x5 ;  /* 0x0000000303067211 */ /* 0x000fc400078f28ff */
[----:B------:R-:W-:Y:S02]  /*0140*/  IADD3 R9, R9, -R2, RZ ;  /* 0x8000000209097210 */ /* 0x000fe40007ffe0ff */
[----:B------:R-:W-:-:S04]  /*0150*/  LOP3.LUT R6, R6, 0xffffffe0, RZ, 0xc0, !PT ;  /* 0xffffffe006067812 */ /* 0x000fc800078ec0ff */
[----:B------:R-:W-:Y:S01]  /*0160*/  IADD3 R3, R3, -R6, RZ ;  /* 0x8000000603037210 */ /* 0x000fe20007ffe0ff */
[--C-:B-1----:R-:W-:Y:S01]  /*0170*/  IMAD.WIDE R12, R9, 0x4, R4.reuse ;  /* 0x00000004090c7825 */ /* 0x102fe200078e0204 */
[----:B------:R-:W1:Y:S03]  /*0180*/  LDC.64 R6, c[0x0][0x210] ;  /* 0x00008400ff067b82 */ /* 0x000e660000000a00 */
[----:B------:R-:W-:Y:S01]  /*0190*/  IMAD.WIDE R24, R3, 0x4, R4 ;  /* 0x0000000403187825 */ /* 0x000fe200078e0204 */
[----:B------:R-:W3:Y:S04]  /*01a0*/  LDG.E.EL R21, desc[UR4][R12.64] ;  /* 0x000000040c157981 */ /* 0x000ee8000c2e1900 */
[----:B------:R-:W5:Y:S01]  /*01b0*/  LDC.64 R4, c[0x0][0x238] ;  /* 0x00008e00ff047b82 */ /* 0x000f620000000a00 */
[----:B------:R-:W3:Y:S01]  /*01c0*/  LDG.E.EL R24, desc[UR4][R24.64] ;  /* 0x0000000418187981 */ /* 0x000ee2000c2e1900 */
[----:B--2---:R-:W-:-:S05]  /*01d0*/  IMAD.WIDE R10, R9, 0x4, R28 ;  /* 0x00000004090a7825 */ /* 0x004fca00078e021c */
[----:B------:R4:W2:Y:S01]  /*01e0*/  LDG.E.EL R19, desc[UR4][R10.64] ;  /* 0x000000040a137981 */ /* 0x0008a2000c2e1900 */
[----:B-1----:R-:W-:-:S04]  /*01f0*/  IMAD.WIDE R6, R0, 0x4, R6 ;  /* 0x0000000400067825 */ /* 0x002fc800078e0206 */
[C---:B----4-:R-:W-:Y:S01]  /*0200*/  IMAD.WIDE R10, R9.reuse, 0x4, R26 ;  /* 0x00000004090a7825 */ /* 0x050fe200078e021a */
[----:B------:R-:W2:Y:S04]  /*0210*/  LDG.E.128 R12, desc[UR4][R6.64] ;  /* 0x00000004060c7981 */ /* 0x000ea8000c1e1d00 */
[----:B------:R-:W4:Y:S01]  /*0220*/  LDG.E.EL R18, desc[UR4][R10.64] ;  /* 0x000000040a127981 */ /* 0x000f22000c2e1900 */
[----:B-----5:R-:W-:-:S04]  /*0230*/  IMAD.WIDE R16, R9, 0x4, R22 ;  /* 0x0000000409107825 */ /* 0x020fc800078e0216 */
[----:B0-----:R-:W-:Y:S02]  /*0240*/  IMAD.WIDE R8, R9, 0x4, R4 ;  /* 0x0000000409087825 */ /* 0x001fe400078e0204 */
[----:B------:R-:W5:Y:S02]  /*0250*/  LDG.E.EL R17, desc[UR4][R16.64] ;  /* 0x0000000410117981 */ /* 0x000f64000c2e1900 */
[C---:B------:R-:W-:Y:S02]  /*0260*/  IMAD.WIDE R28, R3.reuse, 0x4, R28 ;  /* 0x00000004031c7825 */ /* 0x040fe400078e021c */
[----:B------:R-:W5:Y:S02]  /*0270*/  LDG.E.EL R20, desc[UR4][R8.64] ;  /* 0x0000000408147981 */ /* 0x000f64000c2e1900 */
[C---:B------:R-:W-:Y:S02]  /*0280*/  IMAD.WIDE R26, R3.reuse, 0x4, R26 ;  /* 0x00000004031a7825 */ /* 0x040fe400078e021a */
[----:B------:R0:W5:Y:S04]  /*0290*/  LDG.E.EL R16, desc[UR4][R28.64] ;  /* 0x000000041c107981 */ /* 0x000168000c2e1900 */
[----:B------:R-:W5:Y:S01]  /*02a0*/  LDG.E.128 R8, desc[UR4][R6.64+0x800] ;  /* 0x0008000406087981 */ /* 0x000f62000c1e1d00 */
[----:B------:R-:W-:-:S03]  /*02b0*/  IMAD.WIDE R4, R3, 0x4, R4 ;  /* 0x0000000403047825 */ /* 0x000fc600078e0204 */
[----:B------:R-:W5:Y:S01]  /*02c0*/  LDG.E.EL R2, desc[UR4][R26.64] ;  /* 0x000000041a027981 */ /* 0x000f62000c2e1900 */
[----:B------:R-:W-:-:S03]  /*02d0*/  IMAD.WIDE R22, R3, 0x4, R22 ;  /* 0x0000000403167825 */ /* 0x000fc600078e0216 */
[----:B------:R-:W5:Y:S04]  /*02e0*/  LDG.E.EL R4, desc[UR4][R4.64] ;  /* 0x0000000404047981 */ /* 0x000f68000c2e1900 */
[----:B------:R1:W5:Y:S01]  /*02f0*/  LDG.E.EL R3, desc[UR4][R22.64] ;  /* 0x0000000416037981 */ /* 0x000362000c2e1900 */
[----:B---3--:R-:W-:Y:S01]  /*0300*/  FADD R21, R21, 9.9999997473787516356e-06 ;  /* 0x3727c5ac15157421 */ /* 0x008fe20000000000 */
[----:B------:R-:W-:-:S03]  /*0310*/  FADD R24, R24, 9.9999997473787516356e-06 ;  /* 0x3727c5ac18187421 */ /* 0x000fc60000000000 */
[----:B------:R-:W3:Y:S08]  /*0320*/  MUFU.SQRT R25, R21 ;  /* 0x0000001500197308 */ /* 0x000ef00000002000 */
[----:B0-----:R-:W0:Y:S01]  /*0330*/  MUFU.SQRT R28, R24 ;  /* 0x00000018001c7308 */ /* 0x001e220000002000 */
[C---:B---3--:R-:W-:Y:S02]  /*0340*/  FSETP.GT.AND P0, PT, R25.reuse, 8.50705917302346158658e+37, PT ;  /* 0x7e8000001900780b */ /* 0x048fe40003f04000 */
[----:B------:R-:W-:-:S02]  /*0350*/  FSETP.GEU.AND P2, PT, R25, 1.175494350822287508e-38, PT ;  /* 0x008000001900780b */ /* 0x000fc40003f4e000 */
[C---:B0-----:R-:W-:Y:S02]  /*0360*/  FSETP.GT.AND P1, PT, R28.reuse, 8.50705917302346158658e+37, PT ;  /* 0x7e8000001c00780b */ /* 0x041fe40003f24000 */
[----:B------:R-:W-:-:S07]  /*0370*/  FSETP.GEU.AND P3, PT, R28, 1.175494350822287508e-38, PT ;  /* 0x008000001c00780b */ /* 0x000fce0003f6e000 */
[----:B------:R-:W-:Y:S01]  /*0380*/  @P0 FMUL R25, R25, 0.25 ;  /* 0x3e80000019190820 */ /* 0x000fe20000400000 */
[----:B------:R-:W-:-:S03]  /*0390*/  HFMA2.MMA R24, -RZ, RZ, 1.625, 0 ;  /* 0x3e800000ff187435 */ /* 0x000fc600000001ff */
[----:B------:R-:W-:Y:S01]  /*03a0*/  @!P2 FMUL R25, R25, 16777216 ;  /* 0x4b8000001919a820 */ /* 0x000fe20000400000 */
[----:B------:R-:W-:-:S04]  /*03b0*/  @P1 FMUL R28, R28, 0.25 ;  /* 0x3e8000001c1c1820 */ /* 0x000fc80000400000 */
[----:B------:R-:W-:Y:S01]  /*03c0*/  @!P3 FMUL R28, R28, 16777216 ;  /* 0x4b8000001c1cb820 */ /* 0x000fe20000400000 */
[----:B------:R-:W0:Y:S01]  /*03d0*/  MUFU.RCP R25, R25 ;  /* 0x0000001900197308 */ /* 0x000e220000001000 */
[----:B-1----:R-:W-:-:S07]  /*03e0*/  FSEL R22, R24, 1, P0 ;  /* 0x3f80000018167808 */ /* 0x002fce0000000000 */
[----:B------:R1:W3:Y:S01]  /*03f0*/  MUFU.RCP R5, R28 ;  /* 0x0000001c00057308 */ /* 0x0002e20000001000 */
[----:B------:R-:W-:Y:S01]  /*0400*/  FSEL R24, R24, 1, P1 ;  /* 0x3f80000018187808 */ /* 0x000fe20000800000 */
[----:B------:R-:W-:Y:S01]  /*0410*/  @!P2 FMUL R22, R22, 16777216 ;  /* 0x4b8000001616a820 */ /* 0x000fe20000400000 */
[--C-:B--2---:R-:W-:Y:S01]  /*0420*/  FADD R13, R13, R19.reuse ;  /* 0x000000130d0d7221 */ /* 0x104fe20000000000 */
[--C-:B------:R-:W-:Y:S01]  /*0430*/  FADD R12, R12, R19.reuse ;  /* 0x000000130c0c7221 */ /* 0x100fe20000000000 */
[--C-:B------:R-:W-:Y:S01]  /*0440*/  FADD R14, R14, R19.reuse ;  /* 0x000000130e0e7221 */ /* 0x100fe20000000000 */
[----:B------:R-:W-:Y:S01]  /*0450*/  @!P3 FMUL R24, R24, 16777216 ;  /* 0x4b8000001818b820 */ /* 0x000fe20000400000 */
[----:B------:R-:W-:Y:S01]  /*0460*/  FADD R15, R15, R19 ;  /* 0x000000130f0f7221 */ /* 0x000fe20000000000 */
[----:B0-----:R-:W-:Y:S01]  /*0470*/  FMUL R21, R25, R22 ;  /* 0x0000001619157220 */ /* 0x001fe20000400000 */
[C---:B----4-:R-:W-:Y:S01]  /*0480*/  FADD R22, -R18.reuse, R12 ;  /* 0x0000000c12167221 */ /* 0x050fe20000000100 */
[C---:B------:R-:W-:Y:S01]  /*0490*/  FADD R26, -R18.reuse, R14 ;  /* 0x0000000e121a7221 */ /* 0x040fe20000000100 */
[C---:B-1----:R-:W-:Y:S01]  /*04a0*/  FADD R28, -R18.reuse, R15 ;  /* 0x0000000f121c7221 */ /* 0x042fe20000000100 */
[----:B---3--:R-:W-:Y:S01]  /*04b0*/  FMUL R5, R5, R24 ;  /* 0x0000001805057220 */ /* 0x008fe20000400000 */
[----:B------:R-:W-:-:S02]  /*04c0*/  FADD R24, -R18, R13 ;  /* 0x0000000d12187221 */ /* 0x000fc40000000100 */
[----:B------:R-:W0:Y:S01]  /*04d0*/  LDC.64 R18, c[0x0][0x240] ;  /* 0x00009000ff127b82 */ /* 0x000e220000000a00 */
[C---:B------:R-:W-:Y:S01]  /*04e0*/  FMUL R27, R21.reuse, R22 ;  /* 0x00000016151b7220 */ /* 0x040fe20000400000 */
[C---:B------:R-:W-:Y:S01]  /*04f0*/  FMUL R24, R21.reuse, R24 ;  /* 0x0000001815187220 */ /* 0x040fe20000400000 */
[C---:B------:R-:W-:Y:S01]  /*0500*/  FMUL R23, R21.reuse, R26 ;  /* 0x0000001a15177220 */ /* 0x040fe20000400000 */
[----:B------:R-:W-:Y:S01]  /*0510*/  FMUL R25, R21, R28 ;  /* 0x0000001c15197220 */ /* 0x000fe20000400000 */
[--C-:B-----5:R-:W-:Y:S01]  /*0520*/  FADD R9, R9, R16.reuse ;  /* 0x0000001009097221 */ /* 0x120fe20000000000 */
[--C-:B------:R-:W-:Y:S01]  /*0530*/  FADD R8, R8, R16.reuse ;  /* 0x0000001008087221 */ /* 0x100fe20000000000 */
[--C-:B------:R-:W-:Y:S01]  /*0540*/  FADD R10, R10, R16.reuse ;  /* 0x000000100a0a7221 */ /* 0x100fe20000000000 */
[----:B------:R-:W-:Y:S01]  /*0550*/  FADD R11, R11, R16 ;  /* 0x000000100b0b7221 */ /* 0x000fe20000000000 */
[C-C-:B------:R-:W-:Y:S01]  /*0560*/  FFMA R22, R17.reuse, R24, R20.reuse ;  /* 0x0000001811167223 */ /* 0x140fe20000000014 */
[C-C-:B------:R-:W-:Y:S01]  /*0570*/  FFMA R21, R17.reuse, R27, R20.reuse ;  /* 0x0000001b11157223 */ /* 0x140fe20000000014 */
[C-C-:B------:R-:W-:Y:S01]  /*0580*/  FFMA R23, R17.reuse, R23, R20.reuse ;  /* 0x0000001711177223 */ /* 0x140fe20000000014 */
[----:B------:R-:W-:Y:S01]  /*0590*/  FFMA R17, R17, R25, R20 ;  /* 0x0000001911117223 */ /* 0x000fe20000000014 */
[C---:B------:R-:W-:Y:S01]  /*05a0*/  FADD R20, -R2.reuse, R9 ;  /* 0x0000000902147221 */ /* 0x040fe20000000100 */
[C---:B------:R-:W-:Y:S01]  /*05b0*/  FADD R16, -R2.reuse, R8 ;  /* 0x0000000802107221 */ /* 0x040fe20000000100 */
[C---:B------:R-:W-:Y:S01]  /*05c0*/  FADD R24, -R2.reuse, R10 ;  /* 0x0000000a02187221 */ /* 0x040fe20000000100 */
[----:B------:R-:W-:Y:S01]  /*05d0*/  FADD R2, -R2, R11 ;  /* 0x0000000b02027221 */ /* 0x000fe20000000100 */
[C---:B------:R-:W-:Y:S01]  /*05e0*/  FMUL R20, R5.reuse, R20 ;  /* 0x0000001405147220 */ /* 0x040fe20000400000 */
[C---:B------:R-:W-:Y:S01]  /*05f0*/  FMUL R29, R5.reuse, R16 ;  /* 0x00000010051d7220 */ /* 0x040fe20000400000 */
[C---:B------:R-:W-:Y:S01]  /*0600*/  FMUL R27, R5.reuse, R24 ;  /* 0x00000018051b7220 */ /* 0x040fe20000400000 */
[----:B------:R-:W-:Y:S01]  /*0610*/  FMUL R25, R5, R2 ;  /* 0x0000000205197220 */ /* 0x000fe20000400000 */
[C-C-:B------:R-:W-:Y:S01]  /*0620*/  FFMA R5, R3.reuse, R20, R4.reuse ;  /* 0x0000001403057223 */ /* 0x140fe20000000004 */
[C-C-:B------:R-:W-:Y:S01]  /*0630*/  FFMA R20, R3.reuse, R29, R4.reuse ;  /* 0x0000001d03147223 */ /* 0x140fe20000000004 */
[C-C-:B------:R-:W-:Y:S01]  /*0640*/  FFMA R24, R3.reuse, R27, R4.reuse ;  /* 0x0000001b03187223 */ /* 0x140fe20000000004 */
[----:B------:R-:W-:Y:S01]  /*0650*/  FFMA R25, R3, R25, R4 ;  /* 0x0000001903197223 */ /* 0x000fe20000000004 */
[----:B------:R-:W-:Y:S01]  /*0660*/  FSETP.GEU.AND P6, PT, R17, RZ, PT ;  /* 0x000000ff1100720b */ /* 0x000fe20003fce000 */
[----:B0-----:R-:W-:Y:S01]  /*0670*/  IMAD.WIDE R2, R0, 0x4, R18 ;  /* 0x0000000400027825 */ /* 0x001fe200078e0212 */
[----:B------:R-:W-:-:S02]  /*0680*/  FSETP.GEU.AND P0, PT, R23, RZ, PT ;  /* 0x000000ff1700720b */ /* 0x000fc40003f0e000 */
[----:B------:R-:W-:Y:S02]  /*0690*/  FSETP.GEU.AND P1, PT, R22, RZ, PT ;  /* 0x000000ff1600720b */ /* 0x000fe40003f2e000 */
[----:B------:R-:W-:Y:S02]  /*06a0*/  FSETP.GEU.AND P2, PT, R21, RZ, PT ;  /* 0x000000ff1500720b */ /* 0x000fe40003f4e000 */
[----:B------:R-:W-:Y:S02]  /*06b0*/  SEL R19, R17, RZ, P6 ;  /* 0x000000ff11137207 */ /* 0x000fe40003000000 */
[----:B------:R-:W-:Y:S02]  /*06c0*/  FSETP.GEU.AND P3, PT, R25, RZ, PT ;  /* 0x000000ff1900720b */ /* 0x000fe40003f6e000 */
[----:B------:R-:W-:Y:S02]  /*06d0*/  FSETP.GEU.AND P4, PT, R24, RZ, PT ;  /* 0x000000ff1800720b */ /* 0x000fe40003f8e000 */
[----:B------:R-:W-:-:S02]  /*06e0*/  FSETP.GEU.AND P5, PT, R5, RZ, PT ;  /* 0x000000ff0500720b */ /* 0x000fc40003fae000 */
[----:B------:R-:W-:Y:S02]  /*06f0*/  FSETP.GEU.AND P6, PT, R20, RZ, PT ;  /* 0x000000ff1400720b */ /* 0x000fe40003fce000 */
[----:B------:R-:W-:Y:S02]  /*0700*/  SEL R18, R23, RZ, P0 ;  /* 0x000000ff17127207 */ /* 0x000fe40000000000 */
[----:B------:R-:W-:Y:S02]  /*0710*/  SEL R17, R22, RZ, P1 ;  /* 0x000000ff16117207 */ /* 0x000fe40000800000 */
[----:B------:R-:W-:Y:S02]  /*0720*/  SEL R16, R21, RZ, P2 ;  /* 0x000000ff15107207 */ /* 0x000fe40001000000 */
[----:B------:R-:W-:Y:S02]  /*0730*/  SEL R23, R25, RZ, P3 ;  /* 0x000000ff19177207 */ /* 0x000fe40001800000 */
[----:B------:R-:W-:-:S02]  /*0740*/  SEL R22, R24, RZ, P4 ;  /* 0x000000ff18167207 */ /* 0x000fc40002000000 */
[----:B------:R-:W-:Y:S02]  /*0750*/  SEL R21, R5, RZ, P5 ;  /* 0x000000ff05157207 */ /* 0x000fe40002800000 */
[----:B------:R-:W-:Y:S01]  /*0760*/  SEL R20, R20, RZ, P6 ;  /* 0x000000ff14147207 */ /* 0x000fe20003000000 */
[----:B------:R-:W-:Y:S04]  /*0770*/  STG.E.128 desc[UR4][R6.64], R12 ;  /* 0x0000000c06007986 */ /* 0x000fe8000c101d04 */
[----:B------:R-:W-:Y:S04]  /*0780*/  STG.E.128 desc[UR4][R6.64+0x800], R8 ;  /* 0x0008000806007986 */ /* 0x000fe8000c101d04 */
[----:B------:R-:W-:Y:S04]  /*0790*/  STG.E.128 desc[UR4][R2.64], R16 ;  /* 0x0000001002007986 */ /* 0x000fe8000c101d04 */
[----:B------:R-:W-:Y:S01]  /*07a0*/  STG.E.128 desc[UR4][R2.64+0x800], R20 ;  /* 0x0008001402007986 */ /* 0x000fe2000c101d04 */
[----:B------:R-:W-:Y:S05]  /*07b0*/  EXIT ;  /* 0x000000000000794d */ /* 0x000fea0003800000 */
.L_x_0:
[----:B------:R-:W-:-:S00]  /*07c0*/  BRA `(.L_x_0) ;  /* 0xfffffffc00fc7947 */ /* 0x000fc0000383ffff */
[----:B------:R-:W-:-:S00]  /*07d0*/  NOP ;  /* 0x0000000000007918 */ /* 0x000fc00000000000 */
        /* <DEDUP_REMOVED lines=10> */
.L_x_1:


//--------------------- .nv.global.init           --------------------------
	.section	.nv.global.init,"aw",@progbits
.nv.global.init:
	.type		_$_str,@object
	.size		_$_str,(_$_str_$_2 - _$_str)
_$_str:
        /*0000*/ 	.byte	0x5f, 0x5f, 0x43, 0x55, 0x44, 0x41, 0x5f, 0x46, 0x54, 0x5a, 0x00
	.type		_$_str_$_2,@object
	.size		_$_str_$_2,(.L_1 - _$_str_$_2)
_$_str_$_2:
        /*000b*/ 	.byte	0x5f, 0x5f, 0x43, 0x55, 0x44, 0x41, 0x5f, 0x50, 0x52, 0x45, 0x43, 0x5f, 0x53, 0x51, 0x52, 0x54
        /*001b*/ 	.byte	0x00
.L_1:


//--------------------- .nv.constant0.triton_poi_fused__native_batch_norm_legit_no_training_convolution_relu_1 --------------------------
	.section	.nv.constant0.triton_poi_fused__native_batch_norm_legit_no_training_convolution_relu_1,"a",@progbits
	.sectionflags	@""
	.align	4
.nv.constant0.triton_poi_fused__native_batch_norm_legit_no_training_convolution_relu_1:
	.zero		588
